//
// Generated by NVIDIA NVVM Compiler
//
// Compiler Build ID: CL-36424714
// Cuda compilation tools, release 13.0, V13.0.88
// Based on NVVM 20.0.0
//

.version 9.0
.target sm_100
.address_size 64

	// .globl	GpuConv1DOnDevice
.extern .shared .align 16 .b8 yj[];

.visible .entry GpuConv1DOnDevice(
	.param .u64 GpuConv1DOnDevice_param_0,
	.param .u64 GpuConv1DOnDevice_param_1,
	.param .u64 .ptr .align 1 GpuConv1DOnDevice_param_2,
	.param .u64 .ptr .align 1 GpuConv1DOnDevice_param_3
)
{
	.reg .pred 	%p<10>;
	.reg .b32 	%r<84>;
	.reg .b32 	%f<4>;
	.reg .b64 	%rd<42>;

	ld.param.u64 	%rd18, [GpuConv1DOnDevice_param_0];
	ld.param.u64 	%rd19, [GpuConv1DOnDevice_param_1];
	ld.param.u64 	%rd21, [GpuConv1DOnDevice_param_3];
	cvta.to.global.u64 	%rd1, %rd21;
	mov.u32 	%r22, %ctaid.x;
	mov.u32 	%r1, %ntid.x;
	mov.u32 	%r23, %tid.x;
	mad.lo.s32 	%r24, %r22, %r1, %r23;
	cvt.u64.u32 	%rd2, %r24;
	setp.le.s64 	%p1, %rd18, %rd2;
	@%p1 bra 	$L__BB0_2;
	mov.f32 	%f1, 0f00000000;
	// begin inline asm
	{.reg .f16 low;
  cvt.rn.f16.f32 low, %f1;
  mov.b32 %r82, {low,low};}

	// end inline asm
	ld.global.u64 	%rd22, [%rd1];
	mad.lo.s64 	%rd23, %rd2, 12, %rd22;
	ld.u32 	%r76, [%rd23];
	ld.u32 	%r75, [%rd23+4];
	ld.u32 	%r74, [%rd23+8];
$L__BB0_2:
	setp.lt.s64 	%p2, %rd19, 1;
	@%p2 bra 	$L__BB0_15;
	cvt.u64.u32 	%rd3, %r1;
	add.s64 	%rd4, %rd19, -1;
	and.b64  	%rd24, %rd4, -4294967296;
	setp.ne.s64 	%p3, %rd24, 0;
	@%p3 bra 	$L__BB0_5;
	cvt.u32.u64 	%r26, %rd3;
	cvt.u32.u64 	%r27, %rd4;
	div.u32 	%r28, %r27, %r26;
	cvt.u64.u32 	%rd37, %r28;
	bra.uni 	$L__BB0_6;
$L__BB0_5:
	div.u64 	%rd37, %rd4, %rd3;
$L__BB0_6:
	mov.b64 	%rd39, 0;
	cvt.u64.u32 	%rd26, %r23;
	shl.b32 	%r32, %r23, 2;
	mov.u32 	%r33, yj;
	add.s32 	%r34, %r33, %r32;
	mov.u64 	%rd38, %rd19;
	mov.u64 	%rd40, %rd39;
$L__BB0_7:
	mad.lo.s64 	%rd11, %rd39, %rd3, %rd26;
	setp.ge.s64 	%p4, %rd11, %rd19;
	@%p4 bra 	$L__BB0_9;
	ld.param.u64 	%rd36, [GpuConv1DOnDevice_param_3];
	cvta.to.global.u64 	%rd27, %rd36;
	ld.global.u64 	%rd28, [%rd27+8];
	shl.b64 	%rd29, %rd11, 2;
	add.s64 	%rd30, %rd28, %rd29;
	ld.u32 	%r30, [%rd30];
	st.shared.u32 	[%r34], %r30;
$L__BB0_9:
	setp.le.s64 	%p5, %rd18, %rd2;
	bar.sync 	0;
	@%p5 bra 	$L__BB0_14;
	mov.f32 	%f2, 0f00000000;
	// begin inline asm
	{.reg .f16 low;
  cvt.rn.f16.f32 low, %f2;
  mov.b32 %r35, {low,low};}

	// end inline asm
	setp.le.s64 	%p6, %rd19, %rd40;
	mov.u32 	%r81, %r35;
	@%p6 bra 	$L__BB0_13;
	mov.f32 	%f3, 0f3F800000;
	// begin inline asm
	{.reg .f16 low;
  cvt.rn.f16.f32 low, %f3;
  mov.b32 %r36, {low,low};}

	// end inline asm
	min.s64 	%rd31, %rd38, %rd3;
	max.s64 	%rd41, %rd31, 1;
	mov.u32 	%r79, %r33;
	mov.u32 	%r81, %r35;
$L__BB0_12:
	ld.shared.u32 	%r40, [%r79];
	// begin inline asm
	{ set.le.f16x2.f16x2 %r38,%r36,%r40;
}
	// end inline asm
	// begin inline asm
	{ set.lt.f16x2.f16x2 %r41,%r76,%r40;
}
	// end inline asm
	// begin inline asm
	{ set.ne.f16x2.f16x2 %r44,%r41,%r38;
}
	// end inline asm
	// begin inline asm
	{add.f16x2 %r47,%r35,%r44;
}
	// end inline asm
	// begin inline asm
	{ set.lt.f16x2.f16x2 %r50,%r75,%r40;
}
	// end inline asm
	// begin inline asm
	{ set.ne.f16x2.f16x2 %r53,%r50,%r38;
}
	// end inline asm
	// begin inline asm
	{add.f16x2 %r56,%r47,%r53;
}
	// end inline asm
	// begin inline asm
	{ set.lt.f16x2.f16x2 %r59,%r74,%r40;
}
	// end inline asm
	// begin inline asm
	{ set.ne.f16x2.f16x2 %r62,%r59,%r38;
}
	// end inline asm
	// begin inline asm
	{add.f16x2 %r65,%r56,%r62;
}
	// end inline asm
	// begin inline asm
	{add.f16x2 %r81,%r81,%r65;
}
	// end inline asm
	add.s32 	%r79, %r79, 4;
	add.s64 	%rd41, %rd41, -1;
	setp.ne.s64 	%p7, %rd41, 0;
	@%p7 bra 	$L__BB0_12;
$L__BB0_13:
	// begin inline asm
	{add.f16x2 %r82,%r82,%r81;
}
	// end inline asm
$L__BB0_14:
	bar.sync 	0;
	add.s64 	%rd40, %rd40, %rd3;
	add.s64 	%rd16, %rd39, 1;
	sub.s64 	%rd38, %rd38, %rd3;
	setp.ne.s64 	%p8, %rd39, %rd37;
	mov.u64 	%rd39, %rd16;
	@%p8 bra 	$L__BB0_7;
$L__BB0_15:
	setp.le.s64 	%p9, %rd18, %rd2;
	@%p9 bra 	$L__BB0_17;
	ld.param.u64 	%rd35, [GpuConv1DOnDevice_param_2];
	cvta.to.global.u64 	%rd32, %rd35;
	shl.b64 	%rd33, %rd2, 2;
	add.s64 	%rd34, %rd32, %rd33;
	st.global.u32 	[%rd34], %r82;
$L__BB0_17:
	ret;

}


// ===== COMPILED SASS (sm_100) =====

	.target	sm_100

	.elftype	@"ET_EXEC"


//--------------------- .note.nv.tkinfo           --------------------------
	.section	.note.nv.tkinfo,"",@"SHT_NOTE"
	.sectionflags	@"SHF_NOTE_NV_TKINFO"
	.tkinfo
        /*0018*/ 	.word	0x00000002
        /*0030*/ 	.string	""
        /*0030*/ 	.string	"ptxas"
        /*0030*/ 	.string	"Cuda compilation tools, release 13.0, V13.0.88"
        /*0030*/ 	.string	"Build cuda_13.0.r13.0/compiler.36424714_0"
        /*0030*/ 	.string	"-arch sm_100 -m 64 "



//--------------------- .note.nv.cuinfo           --------------------------
	.section	.note.nv.cuinfo,"",@"SHT_NOTE"
	.sectionflags	@"SHF_NOTE_NV_CUINFO"
        /*0018*/ 	.short	0x0002
        /*001a*/ 	.short	0x0064
        /*001c*/ 	.short	0x0082
	.zero		2


//--------------------- .nv.info                  --------------------------
	.section	.nv.info,"",@"SHT_CUDA_INFO"
	.align	4


	//----- nvinfo : EIATTR_REGCOUNT
	.align		4
        /*0000*/ 	.byte	0x04, 0x2f
        /*0002*/ 	.short	(.L_1 - .L_0)
	.align		4
.L_0:
        /*0004*/ 	.word	index@(GpuConv1DOnDevice)
        /*0008*/ 	.word	0x00000018


	//----- nvinfo : EIATTR_FRAME_SIZE
	.align		4
.L_1:
        /*000c*/ 	.byte	0x04, 0x11
        /*000e*/ 	.short	(.L_3 - .L_2)
	.align		4
.L_2:
        /*0010*/ 	.word	index@($__internal_0_$__cuda_sm20_div_u64)
        /*0014*/ 	.word	0x00000000


	//----- nvinfo : EIATTR_FRAME_SIZE
	.align		4
.L_3:
        /*0018*/ 	.byte	0x04, 0x11
        /*001a*/ 	.short	(.L_5 - .L_4)
	.align		4
.L_4:
        /*001c*/ 	.word	index@(GpuConv1DOnDevice)
        /*0020*/ 	.word	0x00000000


	//----- nvinfo : EIATTR_MIN_STACK_SIZE
	.align		4
.L_5:
        /*0024*/ 	.byte	0x04, 0x12
        /*0026*/ 	.short	(.L_7 - .L_6)
	.align		4
.L_6:
        /*0028*/ 	.word	index@(GpuConv1DOnDevice)
        /*002c*/ 	.word	0x00000000
.L_7:


//--------------------- .nv.compat                --------------------------
	.section	.nv.compat,"",@"SHT_CUDA_COMPAT_INFO"
	.align	4
        /*0000*/ 	.byte	0x02, 0x09, 0x00, 0x00, 0x02, 0x02, 0x01, 0x00, 0x02, 0x05, 0x05, 0x00, 0x03, 0x07, 0x01, 0x01
        /*0010*/ 	.byte	0x02, 0x03, 0x00, 0x00, 0x02, 0x06, 0x01, 0x00, 0x04, 0x0b, 0x08, 0x00, 0x09, 0x00, 0x00, 0x00
        /*0020*/ 	.byte	0x00, 0x00, 0x00, 0x00


//--------------------- .nv.info.GpuConv1DOnDevice --------------------------
	.section	.nv.info.GpuConv1DOnDevice,"",@"SHT_CUDA_INFO"
	.sectionflags	@""
	.align	4


	//----- nvinfo : EIATTR_CUDA_API_VERSION
	.align		4
        /*0000*/ 	.byte	0x04, 0x37
        /*0002*/ 	.short	(.L_9 - .L_8)
.L_8:
        /*0004*/ 	.word	0x00000082


	//----- nvinfo : EIATTR_KPARAM_INFO
	.align		4
.L_9:
        /*0008*/ 	.byte	0x04, 0x17
        /*000a*/ 	.short	(.L_11 - .L_10)
.L_10:
        /*000c*/ 	.word	0x00000000
        /*0010*/ 	.short	0x0003
        /*0012*/ 	.short	0x0018
        /*0014*/ 	.byte	0x00, 0xf5, 0x21, 0x00


	//----- nvinfo : EIATTR_KPARAM_INFO
	.align		4
.L_11:
        /*0018*/ 	.byte	0x04, 0x17
        /*001a*/ 	.short	(.L_13 - .L_12)
.L_12:
        /*001c*/ 	.word	0x00000000
        /*0020*/ 	.short	0x0002
        /*0022*/ 	.short	0x0010
        /*0024*/ 	.byte	0x00, 0xf5, 0x21, 0x00


	//----- nvinfo : EIATTR_KPARAM_INFO
	.align		4
.L_13:
        /*0028*/ 	.byte	0x04, 0x17
        /*002a*/ 	.short	(.L_15 - .L_14)
.L_14:
        /*002c*/ 	.word	0x00000000
        /*0030*/ 	.short	0x0001
        /*0032*/ 	.short	0x0008
        /*0034*/ 	.byte	0x00, 0xf0, 0x21, 0x00


	//----- nvinfo : EIATTR_KPARAM_INFO
	.align		4
.L_15:
        /*0038*/ 	.byte	0x04, 0x17
        /*003a*/ 	.short	(.L_17 - .L_16)
.L_16:
        /*003c*/ 	.word	0x00000000
        /*0040*/ 	.short	0x0000
        /*0042*/ 	.short	0x0000
        /*0044*/ 	.byte	0x00, 0xf0, 0x21, 0x00


	//----- nvinfo : EIATTR_SPARSE_MMA_MASK
	.align		4
.L_17:
        /*0048*/ 	.byte	0x03, 0x50
        /*004a*/ 	.short	0x0000


	//----- nvinfo : EIATTR_MAXREG_COUNT
	.align		4
        /*004c*/ 	.byte	0x03, 0x1b
        /*004e*/ 	.short	0x00ff


	//----- nvinfo : EIATTR_NUM_BARRIERS
	.align		4
        /*0050*/ 	.byte	0x02, 0x4c
        /*0052*/ 	.byte	0x01
	.zero		1


	//----- nvinfo : EIATTR_MERCURY_ISA_VERSION
	.align		4
        /*0054*/ 	.byte	0x03, 0x5f
        /*0056*/ 	.short	0x0101


	//----- nvinfo : EIATTR_VRC_CTA_INIT_COUNT
	.align		4
        /*0058*/ 	.byte	0x02, 0x4a
	.zero		1
	.zero		1


	//----- nvinfo : EIATTR_EXIT_INSTR_OFFSETS
	.align		4
        /*005c*/ 	.byte	0x04, 0x1c
        /*005e*/ 	.short	(.L_19 - .L_18)


	//   ....[0]....
.L_18:
        /*0060*/ 	.word	0x00000800


	//   ....[1]....
        /*0064*/ 	.word	0x00000850


	//----- nvinfo : EIATTR_CRS_STACK_SIZE
	.align		4
.L_19:
        /*0068*/ 	.byte	0x04, 0x1e
        /*006a*/ 	.short	(.L_21 - .L_20)
.L_20:
        /*006c*/ 	.word	0x00000000


	//----- nvinfo : EIATTR_CBANK_PARAM_SIZE
	.align		4
.L_21:
        /*0070*/ 	.byte	0x03, 0x19
        /*0072*/ 	.short	0x0020


	//----- nvinfo : EIATTR_PARAM_CBANK
	.align		4
        /*0074*/ 	.byte	0x04, 0x0a
        /*0076*/ 	.short	(.L_23 - .L_22)
	.align		4
.L_22:
        /*0078*/ 	.word	index@(.nv.constant0.GpuConv1DOnDevice)
        /*007c*/ 	.short	0x0380
        /*007e*/ 	.short	0x0020


	//----- nvinfo : EIATTR_SW_WAR
	.align		4
.L_23:
        /*0080*/ 	.byte	0x04, 0x36
        /*0082*/ 	.short	(.L_25 - .L_24)
.L_24:
        /*0084*/ 	.word	0x00000008
.L_25:


//--------------------- .nv.callgraph             --------------------------
	.section	.nv.callgraph,"",@"SHT_CUDA_CALLGRAPH"
	.align	4
	.sectionentsize	8
	.align		4
        /*0000*/ 	.word	0x00000000
	.align		4
        /*0004*/ 	.word	0xffffffff
	.align		4
        /*0008*/ 	.word	0x00000000
	.align		4
        /*000c*/ 	.word	0xfffffffe
	.align		4
        /*0010*/ 	.word	0x00000000
	.align		4
        /*0014*/ 	.word	0xfffffffd
	.align		4
        /*0018*/ 	.word	0x00000000
	.align		4
        /*001c*/ 	.word	0xfffffffc


//--------------------- .text.GpuConv1DOnDevice   --------------------------
	.section	.text.GpuConv1DOnDevice,"ax",@progbits
	.align	128
        .global         GpuConv1DOnDevice
        .type           GpuConv1DOnDevice,@function
        .size           GpuConv1DOnDevice,(.L_x_11 - GpuConv1DOnDevice)
        .other          GpuConv1DOnDevice,@"STO_CUDA_ENTRY STV_DEFAULT"
GpuConv1DOnDevice:
.text.GpuConv1DOnDevice:
[----:B------:R-:W-:Y:S01]  /*0000*/  LDC R1, c[0x0][0x37c] ;  /* 0x0000df00ff017b82 */ /* 0x000fe20000000800 */
[----:B------:R-:W0:Y:S07]  /*0010*/  S2R R0, SR_TID.X ;  /* 0x0000000000007919 */ /* 0x000e2e0000002100 */
[----:B------:R-:W0:Y:S01]  /*0020*/  S2UR UR4, SR_CTAID.X ;  /* 0x00000000000479c3 */ /* 0x000e220000002500 */
[----:B------:R-:W1:Y:S01]  /*0030*/  LDCU.64 UR6, c[0x0][0x380] ;  /* 0x00007000ff0677ac */ /* 0x000e620008000a00 */
[----:B------:R-:W-:Y:S01]  /*0040*/  BSSY.RECONVERGENT B0, `(.L_x_0) ;  /* 0x0000010000007945 */ /* 0x000fe20003800200 */
[----:B------:R-:W2:Y:S05]  /*0050*/  LDCU.64 UR8, c[0x0][0x358] ;  /* 0x00006b00ff0877ac */ /* 0x000eaa0008000a00 */
[----:B------:R-:W0:Y:S02]  /*0060*/  LDC R6, c[0x0][0x360] ;  /* 0x0000d800ff067b82 */ /* 0x000e240000000800 */
[----:B0-----:R-:W-:-:S05]  /*0070*/  IMAD R7, R6, UR4, R0 ;  /* 0x0000000406077c24 */ /* 0x001fca000f8e0200 */
[----:B-1----:R-:W-:-:S04]  /*0080*/  ISETP.GE.U32.AND P0, PT, R7, UR6, PT ;  /* 0x0000000607007c0c */ /* 0x002fc8000bf06070 */
[----:B------:R-:W-:-:S13]  /*0090*/  ISETP.GE.AND.EX P0, PT, RZ, UR7, PT, P0 ;  /* 0x00000007ff007c0c */ /* 0x000fda000bf06300 */
[----:B--2---:R-:W-:Y:S05]  /*00a0*/  @P0 BRA `(.L_x_1) ;  /* 0x0000000000240947 */ /* 0x004fea0003800000 */
[----:B------:R-:W0:Y:S02]  /*00b0*/  LDC.64 R2, c[0x0][0x398] ;  /* 0x0000e600ff027b82 */ /* 0x000e240000000a00 */
[----:B0-----:R-:W2:Y:S01]  /*00c0*/  LDG.E.64 R2, desc[UR8][R2.64] ;  /* 0x0000000802027981 */ /* 0x001ea2000c1e1b00 */
[----:B------:R-:W-:Y:S01]  /*00d0*/  UMOV UR4, URZ ;  /* 0x000000ff00047c82 */ /* 0x000fe20008000000 */
[----:B--2---:R-:W-:-:S04]  /*00e0*/  IMAD.WIDE.U32 R4, R7, 0xc, R2 ;  /* 0x0000000c07047825 */ /* 0x004fc800078e0002 */
[----:B------:R-:W-:-:S05]  /*00f0*/  VIADD R5, R5, UR4 ;  /* 0x0000000405057c36 */ /* 0x000fca0008000000 */
[----:B------:R0:W5:Y:S04]  /*0100*/  LD.E R8, desc[UR8][R4.64] ;  /* 0x0000000804087980 */ /* 0x000168000c101900 */
[----:B------:R0:W5:Y:S04]  /*0110*/  LD.E R9, desc[UR8][R4.64+0x4] ;  /* 0x0000040804097980 */ /* 0x000168000c101900 */
[----:B------:R0:W5:Y:S01]  /*0120*/  LD.E R10, desc[UR8][R4.64+0x8] ;  /* 0x00000808040a7980 */ /* 0x000162000c101900 */
[----:B------:R-:W-:-:S07]  /*0130*/  IMAD.MOV.U32 R11, RZ, RZ, RZ ;  /* 0x000000ffff0b7224 */ /* 0x000fce00078e00ff */
.L_x_1:
[----:B------:R-:W-:Y:S05]  /*0140*/  BSYNC.RECONVERGENT B0 ;  /* 0x0000000000007941 */ /* 0x000fea0003800200 */
.L_x_0:
[----:B------:R-:W1:Y:S02]  /*0150*/  LDCU.64 UR4, c[0x0][0x388] ;  /* 0x00007100ff0477ac */ /* 0x000e640008000a00 */
[----:B-1----:R-:W-:-:S04]  /*0160*/  UISETP.GE.U32.AND UP0, UPT, UR4, 0x1, UPT ;  /* 0x000000010400788c */ /* 0x002fc8000bf06070 */
[----:B------:R-:W-:-:S09]  /*0170*/  UISETP.GE.AND.EX UP0, UPT, UR5, URZ, UPT, UP0 ;  /* 0x000000ff0500728c */ /* 0x000fd2000bf06300 */
[----:B------:R-:W-:Y:S05]  /*0180*/  BRA.U !UP0, `(.L_x_2) ;  /* 0x00000005089c7547 */ /* 0x000fea000b800000 */
[----:B------:R-:W-:-:S04]  /*0190*/  UIADD3 UR4, UP0, UPT, UR4, -0x1, URZ ;  /* 0xffffffff04047890 */ /* 0x000fc8000ff1e0ff */
[----:B------:R-:W-:-:S04]  /*01a0*/  UIADD3.X UR5, UPT, UPT, UR5, -0x1, URZ, UP0, !UPT ;  /* 0xffffffff05057890 */ /* 0x000fc800087fe4ff */
[----:B------:R-:W-:-:S09]  /*01b0*/  UISETP.NE.U32.AND UP0, UPT, UR5, URZ, UPT ;  /* 0x000000ff0500728c */ /* 0x000fd2000bf05070 */
[----:B------:R-:W-:Y:S05]  /*01c0*/  BRA.U UP0, `(.L_x_3) ;  /* 0x0000000100507547 */ /* 0x000fea000b800000 */
[----:B0-----:R-:W0:Y:S01]  /*01d0*/  I2F.U32.RP R4, R6 ;  /* 0x0000000600047306 */ /* 0x001e220000209000 */
[----:B------:R-:W-:-:S07]  /*01e0*/  ISETP.NE.U32.AND P2, PT, R6, RZ, PT ;  /* 0x000000ff0600720c */ /* 0x000fce0003f45070 */
[----:B0-----:R-:W0:Y:S02]  /*01f0*/  MUFU.RCP R4, R4 ;  /* 0x0000000400047308 */ /* 0x001e240000001000 */
[----:B0-----:R-:W-:-:S06]  /*0200*/  VIADD R2, R4, 0xffffffe ;  /* 0x0ffffffe04027836 */ /* 0x001fcc0000000000 */
[----:B------:R0:W1:Y:S02]  /*0210*/  F2I.FTZ.U32.TRUNC.NTZ R3, R2 ;  /* 0x0000000200037305 */ /* 0x000064000021f000 */
[----:B0-----:R-:W-:Y:S02]  /*0220*/  IMAD.MOV.U32 R2, RZ, RZ, RZ ;  /* 0x000000ffff027224 */ /* 0x001fe400078e00ff */
[----:B-1----:R-:W-:-:S04]  /*0230*/  IMAD.MOV R5, RZ, RZ, -R3 ;  /* 0x000000ffff057224 */ /* 0x002fc800078e0a03 */
[----:B------:R-:W-:-:S04]  /*0240*/  IMAD R5, R5, R6, RZ ;  /* 0x0000000605057224 */ /* 0x000fc800078e02ff */
[----:B------:R-:W-:-:S06]  /*0250*/  IMAD.HI.U32 R3, R3, R5, R2 ;  /* 0x0000000503037227 */ /* 0x000fcc00078e0002 */
[----:B------:R-:W-:-:S04]  /*0260*/  IMAD.HI.U32 R2, R3, UR4, RZ ;  /* 0x0000000403027c27 */ /* 0x000fc8000f8e00ff */
[----:B------:R-:W-:-:S04]  /*0270*/  IMAD.MOV R3, RZ, RZ, -R2 ;  /* 0x000000ffff037224 */ /* 0x000fc800078e0a02 */
[----:B------:R-:W-:-:S05]  /*0280*/  IMAD R3, R6, R3, UR4 ;  /* 0x0000000406037e24 */ /* 0x000fca000f8e0203 */
[----:B------:R-:W-:-:S13]  /*0290*/  ISETP.GE.U32.AND P0, PT, R3, R6, PT ;  /* 0x000000060300720c */ /* 0x000fda0003f06070 */
[----:B------:R-:W-:Y:S02]  /*02a0*/  @P0 IMAD.IADD R3, R3, 0x1, -R6 ;  /* 0x0000000103030824 */ /* 0x000fe400078e0a06 */
[----:B------:R-:W-:-:S03]  /*02b0*/  @P0 VIADD R2, R2, 0x1 ;  /* 0x0000000102020836 */ /* 0x000fc60000000000 */
[----:B------:R-:W-:Y:S01]  /*02c0*/  ISETP.GE.U32.AND P1, PT, R3, R6, PT ;  /* 0x000000060300720c */ /* 0x000fe20003f26070 */
[----:B------:R-:W-:-:S12]  /*02d0*/  IMAD.MOV.U32 R3, RZ, RZ, RZ ;  /* 0x000000ffff037224 */ /* 0x000fd800078e00ff */
[----:B------:R-:W-:Y:S01]  /*02e0*/  @P1 VIADD R2, R2, 0x1 ;  /* 0x0000000102021836 */ /* 0x000fe20000000000 */
[----:B------:R-:W-:Y:S01]  /*02f0*/  @!P2 LOP3.LUT R2, RZ, R6, RZ, 0x33, !PT ;  /* 0x00000006ff02a212 */ /* 0x000fe200078e33ff */
[----:B------:R-:W-:Y:S06]  /*0300*/  BRA `(.L_x_4) ;  /* 0x0000000000107947 */ /* 0x000fec0003800000 */
.L_x_3:
[----:B------:R-:W-:-:S07]  /*0310*/  MOV R2, 0x330 ;  /* 0x0000033000027802 */ /* 0x000fce0000000f00 */
[----:B0----5:R-:W-:Y:S05]  /*0320*/  CALL.REL.NOINC `($__internal_0_$__cuda_sm20_div_u64) ;  /* 0x00000004004c7944 */ /* 0x021fea0003c00000 */
[----:B------:R-:W-:Y:S02]  /*0330*/  IMAD.MOV.U32 R2, RZ, RZ, R4 ;  /* 0x000000ffff027224 */ /* 0x000fe400078e0004 */
[----:B------:R-:W-:-:S07]  /*0340*/  IMAD.MOV.U32 R3, RZ, RZ, R5 ;  /* 0x000000ffff037224 */ /* 0x000fce00078e0005 */
.L_x_4:
[----:B------:R-:W0:Y:S01]  /*0350*/  S2UR UR6, SR_CgaCtaId ;  /* 0x00000000000679c3 */ /* 0x000e220000008800 */
[----:B------:R-:W1:Y:S01]  /*0360*/  LDCU UR5, c[0x0][0x388] ;  /* 0x00007100ff0577ac */ /* 0x000e620008000800 */
[----:B------:R-:W-:Y:S02]  /*0370*/  IMAD.MOV.U32 R17, RZ, RZ, RZ ;  /* 0x000000ffff117224 */ /* 0x000fe400078e00ff */
[----:B------:R-:W-:Y:S01]  /*0380*/  IMAD.MOV.U32 R20, RZ, RZ, RZ ;  /* 0x000000ffff147224 */ /* 0x000fe200078e00ff */
[----:B------:R-:W-:-:S03]  /*0390*/  UMOV UR4, 0x400 ;  /* 0x0000040000047882 */ /* 0x000fc60000000000 */
[----:B------:R-:W2:Y:S01]  /*03a0*/  LDC R18, c[0x0][0x38c] ;  /* 0x0000e300ff127b82 */ /* 0x000ea20000000800 */
[----:B-1----:R-:W-:Y:S01]  /*03b0*/  IMAD.U32 R19, RZ, RZ, UR5 ;  /* 0x00000005ff137e24 */ /* 0x002fe2000f8e00ff */
[----:B------:R-:W-:Y:S01]  /*03c0*/  UMOV UR5, URZ ;  /* 0x000000ff00057c82 */ /* 0x000fe20008000000 */
[----:B0-----:R-:W-:-:S03]  /*03d0*/  ULEA UR6, UR6, UR4, 0x18 ;  /* 0x0000000406067291 */ /* 0x001fc6000f8ec0ff */
[----:B------:R-:W-:-:S03]  /*03e0*/  UMOV UR4, URZ ;  /* 0x000000ff00047c82 */ /* 0x000fc60008000000 */
[----:B------:R-:W-:-:S07]  /*03f0*/  LEA R16, R0, UR6, 0x2 ;  /* 0x0000000600107c11 */ /* 0x000fce000f8e10ff */
.L_x_9:
[----:B------:R-:W0:Y:S01]  /*0400*/  LDCU.64 UR10, c[0x0][0x388] ;  /* 0x00007100ff0a77ac */ /* 0x000e220008000a00 */
[----:B------:R-:W-:Y:S02]  /*0410*/  IMAD.MOV.U32 R4, RZ, RZ, R0 ;  /* 0x000000ffff047224 */ /* 0x000fe400078e0000 */
[----:B------:R-:W-:Y:S01]  /*0420*/  IMAD.MOV.U32 R5, RZ, RZ, RZ ;  /* 0x000000ffff057224 */ /* 0x000fe200078e00ff */
[----:B------:R-:W1:Y:S01]  /*0430*/  LDCU.64 UR12, c[0x0][0x380] ;  /* 0x00007000ff0c77ac */ /* 0x000e620008000a00 */
[C---:B------:R-:W-:Y:S02]  /*0440*/  IMAD R13, R6.reuse, UR5, RZ ;  /* 0x00000005060d7c24 */ /* 0x040fe4000f8e02ff */
[----:B------:R-:W-:-:S04]  /*0450*/  IMAD.WIDE.U32 R4, R6, UR4, R4 ;  /* 0x0000000406047c25 */ /* 0x000fc8000f8e0004 */
[----:B------:R-:W-:Y:S01]  /*0460*/  IMAD.IADD R5, R5, 0x1, R13 ;  /* 0x0000000105057824 */ /* 0x000fe200078e020d */
[----:B0-----:R-:W-:-:S04]  /*0470*/  ISETP.GE.U32.AND P0, PT, R4, UR10, PT ;  /* 0x0000000a04007c0c */ /* 0x001fc8000bf06070 */
[----:B------:R-:W-:-:S13]  /*0480*/  ISETP.GE.AND.EX P0, PT, R5, UR11, PT, P0 ;  /* 0x0000000b05007c0c */ /* 0x000fda000bf06300 */
[----:B------:R-:W0:Y:S02]  /*0490*/  @!P0 LDC.64 R12, c[0x0][0x398] ;  /* 0x0000e600ff0c8b82 */ /* 0x000e240000000a00 */
[----:B0-----:R-:W3:Y:S02]  /*04a0*/  @!P0 LDG.E.64 R12, desc[UR8][R12.64+0x8] ;  /* 0x000008080c0c8981 */ /* 0x001ee4000c1e1b00 */
[----:B---3--:R-:W-:-:S04]  /*04b0*/  @!P0 LEA R14, P1, R4, R12, 0x2 ;  /* 0x0000000c040e8211 */ /* 0x008fc800078210ff */
[----:B------:R-:W-:-:S06]  /*04c0*/  @!P0 LEA.HI.X R15, R4, R13, R5, 0x2, P1 ;  /* 0x0000000d040f8211 */ /* 0x000fcc00008f1405 */
[----:B------:R-:W3:Y:S01]  /*04d0*/  @!P0 LD.E R15, desc[UR8][R14.64] ;  /* 0x000000080e0f8980 */ /* 0x000ee2000c101900 */
[----:B------:R-:W-:Y:S01]  /*04e0*/  ISETP.NE.U32.AND P1, PT, R2, UR4, PT ;  /* 0x0000000402007c0c */ /* 0x000fe2000bf25070 */
[----:B------:R-:W-:Y:S01]  /*04f0*/  UIADD3 UR4, UP0, UPT, UR4, 0x1, URZ ;  /* 0x0000000104047890 */ /* 0x000fe2000ff1e0ff */
[----:B------:R-:W-:Y:S02]  /*0500*/  BSSY.RECONVERGENT B0, `(.L_x_5) ;  /* 0x0000029000007945 */ /* 0x000fe40003800200 */
[----:B------:R-:W-:Y:S01]  /*0510*/  ISETP.NE.AND.EX P1, PT, R3, UR5, PT, P1 ;  /* 0x0000000503007c0c */ /* 0x000fe2000bf25310 */
[----:B------:R-:W-:Y:S01]  /*0520*/  UIADD3.X UR5, UPT, UPT, URZ, UR5, URZ, UP0, !UPT ;  /* 0x00000005ff057290 */ /* 0x000fe200087fe4ff */
[----:B---3--:R0:W-:Y:S01]  /*0530*/  @!P0 STS [R16], R15 ;  /* 0x0000000f10008388 */ /* 0x0081e20000000800 */
[----:B------:R-:W-:Y:S01]  /*0540*/  BAR.SYNC.DEFER_BLOCKING 0x0 ;  /* 0x0000000000007b1d */ /* 0x000fe20000010000 */
[----:B-1----:R-:W-:-:S04]  /*0550*/  ISETP.GE.U32.AND P0, PT, R7, UR12, PT ;  /* 0x0000000c07007c0c */ /* 0x002fc8000bf06070 */
[----:B------:R-:W-:-:S13]  /*0560*/  ISETP.GE.AND.EX P0, PT, RZ, UR13, PT, P0 ;  /* 0x0000000dff007c0c */ /* 0x000fda000bf06300 */
[----:B0-----:R-:W-:Y:S05]  /*0570*/  @P0 BRA `(.L_x_6) ;  /* 0x0000000000840947 */ /* 0x001fea0003800000 */
[----:B------:R-:W-:Y:S01]  /*0580*/  ISETP.GE.U32.AND P2, PT, R17, UR10, PT ;  /* 0x0000000a11007c0c */ /* 0x000fe2000bf46070 */
[----:B------:R-:W-:-:S03]  /*0590*/  IMAD.MOV.U32 R4, RZ, RZ, RZ ;  /* 0x000000ffff047224 */ /* 0x000fc600078e00ff */
[----:B------:R-:W-:-:S13]  /*05a0*/  ISETP.GE.AND.EX P2, PT, R20, UR11, PT, P2 ;  /* 0x0000000b14007c0c */ /* 0x000fda000bf46320 */
[----:B------:R-:W-:Y:S05]  /*05b0*/  @P2 BRA `(.L_x_7) ;  /* 0x0000000000702947 */ /* 0x000fea0003800000 */
[----:B------:R-:W-:Y:S01]  /*05c0*/  ISETP.LT.U32.AND P2, PT, R19, R6, PT ;  /* 0x000000061300720c */ /* 0x000fe20003f41070 */
[----:B------:R-:W-:Y:S01]  /*05d0*/  IMAD.MOV.U32 R4, RZ, RZ, RZ ;  /* 0x000000ffff047224 */ /* 0x000fe200078e00ff */
[----:B------:R-:W-:Y:S02]  /*05e0*/  UMOV UR7, UR6 ;  /* 0x0000000600077c82 */ /* 0x000fe40008000000 */
[----:B--2---:R-:W-:-:S04]  /*05f0*/  ISETP.LT.AND.EX P2, PT, R18, RZ, PT, P2 ;  /* 0x000000ff1200720c */ /* 0x004fc80003f41320 */
[----:B------:R-:W-:Y:S02]  /*0600*/  SEL R15, R19, R6, P2 ;  /* 0x00000006130f7207 */ /* 0x000fe40001000000 */
[----:B------:R-:W-:Y:S02]  /*0610*/  SEL R21, R18, RZ, P2 ;  /* 0x000000ff12157207 */ /* 0x000fe40001000000 */
[----:B------:R-:W-:-:S04]  /*0620*/  ISETP.GT.U32.AND P2, PT, R15, 0x1, PT ;  /* 0x000000010f00780c */ /* 0x000fc80003f44070 */
[----:B------:R-:W-:-:S04]  /*0630*/  ISETP.GT.AND.EX P2, PT, R21, RZ, PT, P2 ;  /* 0x000000ff1500720c */ /* 0x000fc80003f44320 */
[----:B------:R-:W-:Y:S02]  /*0640*/  SEL R15, R15, 0x1, P2 ;  /* 0x000000010f0f7807 */ /* 0x000fe40001000000 */
[----:B------:R-:W-:-:S07]  /*0650*/  SEL R21, R21, RZ, P2 ;  /* 0x000000ff15157207 */ /* 0x000fce0001000000 */
.L_x_8:
[----:B------:R-:W0:Y:S01]  /*0660*/  LDS R5, [UR7] ;  /* 0x00000007ff057984 */ /* 0x000e220008000800 */
[----:B------:R-:W-:Y:S01]  /*0670*/  IADD3 R15, P2, PT, R15, -0x1, RZ ;  /* 0xffffffff0f0f7810 */ /* 0x000fe20007f5e0ff */
[----:B------:R-:W-:-:S03]  /*0680*/  UIADD3 UR7, UPT, UPT, UR7, 0x4, URZ ;  /* 0x0000000407077890 */ /* 0x000fc6000fffe0ff */
[----:B------:R-:W-:Y:S02]  /*0690*/  IADD3.X R21, PT, PT, R21, -0x1, RZ, P2, !PT ;  /* 0xffffffff15157810 */ /* 0x000fe400017fe4ff */
[----:B------:R-:W-:-:S04]  /*06a0*/  ISETP.NE.U32.AND P2, PT, R15, RZ, PT ;  /* 0x000000ff0f00720c */ /* 0x000fc80003f45070 */
[----:B------:R-:W-:Y:S02]  /*06b0*/  ISETP.NE.AND.EX P2, PT, R21, RZ, PT, P2 ;  /* 0x000000ff1500720c */ /* 0x000fe40003f45320 */
[----:B0-----:R-:W-:Y:S02]  /*06c0*/  HSET2.BF.GE.AND R12, R5, 1, 1, PT ;  /* 0x3c003c00050c7433 */ /* 0x001fe40003806080 */
[--C-:B-----5:R-:W-:Y:S02]  /*06d0*/  HSET2.BF.LT.AND R13, R8, R5.reuse, PT ;  /* 0x00000005080d7233 */ /* 0x120fe40003801080 */
[----:B------:R-:W-:Y:S02]  /*06e0*/  HSET2.BF.LT.AND R14, R9, R5, PT ;  /* 0x00000005090e7233 */ /* 0x000fe40003801080 */
[--C-:B------:R-:W-:Y:S02]  /*06f0*/  HSET2.BF.NE.AND R13, R13, R12.reuse, PT ;  /* 0x0000000c0d0d7233 */ /* 0x100fe40003805080 */
[----:B------:R-:W-:-:S02]  /*0700*/  HSET2.BF.NE.AND R14, R14, R12, PT ;  /* 0x0000000c0e0e7233 */ /* 0x000fc40003805080 */
[----:B------:R-:W-:Y:S01]  /*0710*/  HSET2.BF.LT.AND R5, R10, R5, PT ;  /* 0x000000050a057233 */ /* 0x000fe20003801080 */
[----:B------:R-:W-:-:S03]  /*0720*/  HFMA2 R13, R13, 1, 1, RZ ;  /* 0x3c003c000d0d7831 */ /* 0x000fc600000000ff */
[----:B------:R-:W-:Y:S01]  /*0730*/  HSET2.BF.NE.AND R5, R5, R12, PT ;  /* 0x0000000c05057233 */ /* 0x000fe20003805080 */
[----:B------:R-:W-:-:S04]  /*0740*/  HADD2 R13, R13, R14 ;  /* 0x0000000e0d0d7230 */ /* 0x000fc80000000000 */
[----:B------:R-:W-:-:S04]  /*0750*/  HFMA2 R5, R13, 1, 1, R5 ;  /* 0x3c003c000d057831 */ /* 0x000fc80000000005 */
[----:B------:R-:W-:Y:S01]  /*0760*/  HADD2 R4, R4, R5 ;  /* 0x0000000504047230 */ /* 0x000fe20000000000 */
[----:B------:R-:W-:Y:S06]  /*0770*/  @P2 BRA `(.L_x_8) ;  /* 0xfffffffc00b82947 */ /* 0x000fec000383ffff */
.L_x_7:
[----:B------:R-:W-:-:S07]  /*0780*/  HFMA2 R11, R11, 1, 1, R4 ;  /* 0x3c003c000b0b7831 */ /* 0x000fce0000000004 */
.L_x_6:
[----:B------:R-:W-:Y:S05]  /*0790*/  BSYNC.RECONVERGENT B0 ;  /* 0x0000000000007941 */ /* 0x000fea0003800200 */
.L_x_5:
[----:B------:R-:W-:Y:S01]  /*07a0*/  BAR.SYNC.DEFER_BLOCKING 0x0 ;  /* 0x0000000000007b1d */ /* 0x000fe20000010000 */
[C---:B------:R-:W-:Y:S02]  /*07b0*/  IADD3 R17, P2, PT, R6.reuse, R17, RZ ;  /* 0x0000001106117210 */ /* 0x040fe40007f5e0ff */
[----:B------:R-:W-:-:S03]  /*07c0*/  IADD3 R19, P3, PT, -R6, R19, RZ ;  /* 0x0000001306137210 */ /* 0x000fc60007f7e1ff */
[----:B------:R-:W-:Y:S01]  /*07d0*/  IMAD.X R20, RZ, RZ, R20, P2 ;  /* 0x000000ffff147224 */ /* 0x000fe200010e0614 */
[----:B--2---:R-:W-:Y:S01]  /*07e0*/  IADD3.X R18, PT, PT, R18, -0x1, RZ, P3, !PT ;  /* 0xffffffff12127810 */ /* 0x004fe20001ffe4ff */
[----:B------:R-:W-:Y:S08]  /*07f0*/  @P1 BRA `(.L_x_9) ;  /* 0xfffffffc00001947 */ /* 0x000ff0000383ffff */
.L_x_2:
[----:B------:R-:W-:Y:S05]  /*0800*/  @P0 EXIT ;  /* 0x000000000000094d */ /* 0x000fea0003800000 */
[----:B------:R-:W1:Y:S02]  /*0810*/  LDCU.64 UR4, c[0x0][0x390] ;  /* 0x00007200ff0477ac */ /* 0x000e640008000a00 */
[----:B-1----:R-:W-:-:S04]  /*0820*/  LEA R2, P0, R7, UR4, 0x2 ;  /* 0x0000000407027c11 */ /* 0x002fc8000f8010ff */
[----:B------:R-:W-:-:S05]  /*0830*/  LEA.HI.X R3, R7, UR5, RZ, 0x2, P0 ;  /* 0x0000000507037c11 */ /* 0x000fca00080f14ff */
[----:B------:R-:W-:Y:S01]  /*0840*/  STG.E desc[UR8][R2.64], R11 ;  /* 0x0000000b02007986 */ /* 0x000fe2000c101908 */
[----:B------:R-:W-:Y:S05]  /*0850*/  EXIT ;  /* 0x000000000000794d */ /* 0x000fea0003800000 */
        .weak           $__internal_0_$__cuda_sm20_div_u64
        .type           $__internal_0_$__cuda_sm20_div_u64,@function
        .size           $__internal_0_$__cuda_sm20_div_u64,(.L_x_11 - $__internal_0_$__cuda_sm20_div_u64)
$__internal_0_$__cuda_sm20_div_u64:
[----:B------:R-:W-:Y:S02]  /*0860*/  IMAD.MOV.U32 R14, RZ, RZ, R6 ;  /* 0x000000ffff0e7224 */ /* 0x000fe400078e0006 */
[----:B------:R-:W-:-:S04]  /*0870*/  IMAD.MOV.U32 R15, RZ, RZ, RZ ;  /* 0x000000ffff0f7224 */ /* 0x000fc800078e00ff */
[----:B------:R-:W0:Y:S08]  /*0880*/  I2F.U64.RP R3, R14 ;  /* 0x0000000e00037312 */ /* 0x000e300000309000 */
[----:B0-----:R-:W0:Y:S02]  /*0890*/  MUFU.RCP R3, R3 ;  /* 0x0000000300037308 */ /* 0x001e240000001000 */
[----:B0-----:R-:W-:-:S06]  /*08a0*/  VIADD R4, R3, 0x1ffffffe ;  /* 0x1ffffffe03047836 */ /* 0x001fcc0000000000 */
[----:B------:R-:W0:Y:S02]  /*08b0*/  F2I.U64.TRUNC R4, R4 ;  /* 0x0000000400047311 */ /* 0x000e24000020d800 */
[----:B0-----:R-:W-:-:S04]  /*08c0*/  IMAD.WIDE.U32 R12, R4, R6, RZ ;  /* 0x00000006040c7225 */ /* 0x001fc800078e00ff */
[----:B------:R-:W-:Y:S01]  /*08d0*/  IMAD R13, R5, R6, R13 ;  /* 0x00000006050d7224 */ /* 0x000fe200078e020d */
[----:B------:R-:W-:-:S05]  /*08e0*/  IADD3 R17, P0, PT, RZ, -R12, RZ ;  /* 0x8000000cff117210 */ /* 0x000fca0007f1e0ff */
[----:B------:R-:W-:-:S04]  /*08f0*/  IMAD.HI.U32 R12, R4, R17, RZ ;  /* 0x00000011040c7227 */ /* 0x000fc800078e00ff */
[----:B------:R-:W-:Y:S02]  /*0900*/  IMAD.X R19, RZ, RZ, ~R13, P0 ;  /* 0x000000ffff137224 */ /* 0x000fe400000e0e0d */
[----:B------:R-:W-:Y:S02]  /*0910*/  IMAD.MOV.U32 R13, RZ, RZ, R4 ;  /* 0x000000ffff0d7224 */ /* 0x000fe400078e0004 */
[-C--:B------:R-:W-:Y:S02]  /*0920*/  IMAD R15, R5, R19.reuse, RZ ;  /* 0x00000013050f7224 */ /* 0x080fe400078e02ff */
[----:B------:R-:W-:-:S04]  /*0930*/  IMAD.WIDE.U32 R12, P0, R4, R19, R12 ;  /* 0x00000013040c7225 */ /* 0x000fc8000780000c */
[----:B------:R-:W-:-:S04]  /*0940*/  IMAD.HI.U32 R3, R5, R19, RZ ;  /* 0x0000001305037227 */ /* 0x000fc800078e00ff */
[----:B------:R-:W-:-:S04]  /*0950*/  IMAD.HI.U32 R12, P1, R5, R17, R12 ;  /* 0x00000011050c7227 */ /* 0x000fc8000782000c */
[----:B------:R-:W-:Y:S01]  /*0960*/  IMAD.X R3, R3, 0x1, R5, P0 ;  /* 0x0000000103037824 */ /* 0x000fe200000e0605 */
[----:B------:R-:W-:-:S04]  /*0970*/  IADD3 R13, P2, PT, R15, R12, RZ ;  /* 0x0000000c0f0d7210 */ /* 0x000fc80007f5e0ff */
[----:B------:R-:W-:Y:S01]  /*0980*/  IADD3.X R3, PT, PT, RZ, RZ, R3, P2, P1 ;  /* 0x000000ffff037210 */ /* 0x000fe200017e2403 */
[----:B------:R-:W-:-:S03]  /*0990*/  IMAD.WIDE.U32 R4, R13, R6, RZ ;  /* 0x000000060d047225 */ /* 0x000fc600078e00ff */
[----:B------:R-:W-:Y:S01]  /*09a0*/  IADD3 R15, P0, PT, RZ, -R4, RZ ;  /* 0x80000004ff0f7210 */ /* 0x000fe20007f1e0ff */
[----:B------:R-:W-:Y:S02]  /*09b0*/  IMAD R4, R3, R6, R5 ;  /* 0x0000000603047224 */ /* 0x000fe400078e0205 */
[----:B------:R-:W-:Y:S02]  /*09c0*/  IMAD.MOV.U32 R5, RZ, RZ, RZ ;  /* 0x000000ffff057224 */ /* 0x000fe400078e00ff */
[----:B------:R-:W-:-:S04]  /*09d0*/  IMAD.HI.U32 R12, R13, R15, RZ ;  /* 0x0000000f0d0c7227 */ /* 0x000fc800078e00ff */
[----:B------:R-:W-:-:S04]  /*09e0*/  IMAD.X R4, RZ, RZ, ~R4, P0 ;  /* 0x000000ffff047224 */ /* 0x000fc800000e0e04 */
[----:B------:R-:W-:-:S04]  /*09f0*/  IMAD.WIDE.U32 R12, P0, R13, R4, R12 ;  /* 0x000000040d0c7225 */ /* 0x000fc8000780000c */
[C---:B------:R-:W-:Y:S02]  /*0a00*/  IMAD R14, R3.reuse, R4, RZ ;  /* 0x00000004030e7224 */ /* 0x040fe400078e02ff */
[----:B------:R-:W-:-:S04]  /*0a10*/  IMAD.HI.U32 R13, P1, R3, R15, R12 ;  /* 0x0000000f030d7227 */ /* 0x000fc8000782000c */
[----:B------:R-:W-:Y:S01]  /*0a20*/  IMAD.HI.U32 R4, R3, R4, RZ ;  /* 0x0000000403047227 */ /* 0x000fe200078e00ff */
[----:B------:R-:W-:-:S03]  /*0a30*/  IADD3 R13, P2, PT, R14, R13, RZ ;  /* 0x0000000d0e0d7210 */ /* 0x000fc60007f5e0ff */
[----:B------:R-:W-:Y:S02]  /*0a40*/  IMAD.X R3, R4, 0x1, R3, P0 ;  /* 0x0000000104037824 */ /* 0x000fe400000e0603 */
[----:B------:R-:W-:-:S03]  /*0a50*/  IMAD.HI.U32 R4, R13, UR4, RZ ;  /* 0x000000040d047c27 */ /* 0x000fc6000f8e00ff */
[----:B------:R-:W-:Y:S01]  /*0a60*/  IADD3.X R3, PT, PT, RZ, RZ, R3, P2, P1 ;  /* 0x000000ffff037210 */ /* 0x000fe200017e2403 */
[----:B------:R-:W-:-:S04]  /*0a70*/  IMAD.WIDE.U32 R4, R13, UR5, R4 ;  /* 0x000000050d047c25 */ /* 0x000fc8000f8e0004 */
[C---:B------:R-:W-:Y:S02]  /*0a80*/  IMAD R13, R3.reuse, UR5, RZ ;  /* 0x00000005030d7c24 */ /* 0x040fe4000f8e02ff */
[----:B------:R-:W-:-:S04]  /*0a90*/  IMAD.HI.U32 R4, P0, R3, UR4, R4 ;  /* 0x0000000403047c27 */ /* 0x000fc8000f800004 */
[----:B------:R-:W-:Y:S01]  /*0aa0*/  IMAD.HI.U32 R3, R3, UR5, RZ ;  /* 0x0000000503037c27 */ /* 0x000fe2000f8e00ff */
[----:B------:R-:W-:-:S03]  /*0ab0*/  IADD3 R13, P1, PT, R13, R4, RZ ;  /* 0x000000040d0d7210 */ /* 0x000fc60007f3e0ff */
[----:B------:R-:W-:Y:S02]  /*0ac0*/  IMAD.X R3, RZ, RZ, R3, P0 ;  /* 0x000000ffff037224 */ /* 0x000fe400000e0603 */
[----:B------:R-:W-:-:S04]  /*0ad0*/  IMAD.WIDE.U32 R4, R13, R6, RZ ;  /* 0x000000060d047225 */ /* 0x000fc800078e00ff */
[----:B------:R-:W-:Y:S01]  /*0ae0*/  IMAD.X R3, RZ, RZ, R3, P1 ;  /* 0x000000ffff037224 */ /* 0x000fe200008e0603 */
[----:B------:R-:W-:Y:S02]  /*0af0*/  IADD3 R15, P0, PT, -R4, UR4, RZ ;  /* 0x00000004040f7c10 */ /* 0x000fe4000ff1e1ff */
[----:B------:R-:W-:Y:S01]  /*0b00*/  IADD3 R4, P2, PT, R13, 0x1, RZ ;  /* 0x000000010d047810 */ /* 0x000fe20007f5e0ff */
[----:B------:R-:W-:-:S04]  /*0b10*/  IMAD R5, R3, R6, R5 ;  /* 0x0000000603057224 */ /* 0x000fc800078e0205 */
[----:B------:R-:W-:Y:S01]  /*0b20*/  IMAD.X R12, RZ, RZ, R3, P2 ;  /* 0x000000ffff0c7224 */ /* 0x000fe200010e0603 */
[----:B------:R-:W-:Y:S02]  /*0b30*/  IADD3.X R17, PT, PT, ~R5, UR5, RZ, P0, !PT ;  /* 0x0000000505117c10 */ /* 0x000fe400087fe5ff */
[----:B------:R-:W-:Y:S02]  /*0b40*/  ISETP.GE.U32.AND P0, PT, R15, R6, PT ;  /* 0x000000060f00720c */ /* 0x000fe40003f06070 */
[----:B------:R-:W-:Y:S02]  /*0b50*/  IADD3 R5, P1, PT, -R6, R15, RZ ;  /* 0x0000000f06057210 */ /* 0x000fe40007f3e1ff */
[C---:B------:R-:W-:Y:S02]  /*0b60*/  ISETP.GE.U32.AND.EX P0, PT, R17.reuse, RZ, PT, P0 ;  /* 0x000000ff1100720c */ /* 0x040fe40003f06100 */
[----:B------:R-:W-:Y:S02]  /*0b70*/  IADD3.X R14, PT, PT, R17, -0x1, RZ, P1, !PT ;  /* 0xffffffff110e7810 */ /* 0x000fe40000ffe4ff */
[----:B------:R-:W-:-:S02]  /*0b80*/  SEL R13, R4, R13, P0 ;  /* 0x0000000d040d7207 */ /* 0x000fc40000000000 */
[----:B------:R-:W-:Y:S02]  /*0b90*/  SEL R5, R5, R15, P0 ;  /* 0x0000000f05057207 */ /* 0x000fe40000000000 */
[----:B------:R-:W-:Y:S01]  /*0ba0*/  SEL R12, R12, R3, P0 ;  /* 0x000000030c0c7207 */ /* 0x000fe20000000000 */
[----:B------:R-:W-:Y:S01]  /*0bb0*/  IMAD.MOV.U32 R3, RZ, RZ, 0x0 ;  /* 0x00000000ff037424 */ /* 0x000fe200078e00ff */
[----:B------:R-:W-:Y:S02]  /*0bc0*/  IADD3 R4, P2, PT, R13, 0x1, RZ ;  /* 0x000000010d047810 */ /* 0x000fe40007f5e0ff */
[----:B------:R-:W-:Y:S02]  /*0bd0*/  SEL R14, R14, R17, P0 ;  /* 0x000000110e0e7207 */ /* 0x000fe40000000000 */
[----:B------:R-:W-:Y:S01]  /*0be0*/  ISETP.GE.U32.AND P0, PT, R5, R6, PT ;  /* 0x000000060500720c */ /* 0x000fe20003f06070 */
[----:B------:R-:W-:Y:S01]  /*0bf0*/  IMAD.X R5, RZ, RZ, R12, P2 ;  /* 0x000000ffff057224 */ /* 0x000fe200010e060c */
[----:B------:R-:W-:-:S02]  /*0c00*/  ISETP.NE.U32.AND P1, PT, R6, RZ, PT ;  /* 0x000000ff0600720c */ /* 0x000fc40003f25070 */
[----:B------:R-:W-:Y:S02]  /*0c10*/  ISETP.GE.U32.AND.EX P0, PT, R14, RZ, PT, P0 ;  /* 0x000000ff0e00720c */ /* 0x000fe40003f06100 */
[----:B------:R-:W-:Y:S02]  /*0c20*/  ISETP.NE.AND.EX P1, PT, RZ, RZ, PT, P1 ;  /* 0x000000ffff00720c */ /* 0x000fe40003f25310 */
[----:B------:R-:W-:Y:S02]  /*0c30*/  SEL R4, R4, R13, P0 ;  /* 0x0000000d04047207 */ /* 0x000fe40000000000 */
[----:B------:R-:W-:Y:S02]  /*0c40*/  SEL R5, R5, R12, P0 ;  /* 0x0000000c05057207 */ /* 0x000fe40000000000 */
[----:B------:R-:W-:Y:S02]  /*0c50*/  SEL R4, R4, 0xffffffff, P1 ;  /* 0xffffffff04047807 */ /* 0x000fe40000800000 */
[----:B------:R-:W-:Y:S01]  /*0c60*/  SEL R5, R5, 0xffffffff, P1 ;  /* 0xffffffff05057807 */ /* 0x000fe20000800000 */
[----:B------:R-:W-:Y:S06]  /*0c70*/  RET.REL.NODEC R2 `(GpuConv1DOnDevice) ;  /* 0xfffffff002e07950 */ /* 0x000fec0003c3ffff */
.L_x_10:
[----:B------:R-:W-:-:S00]  /*0c80*/  BRA `(.L_x_10) ;  /* 0xfffffffc00fc7947 */ /* 0x000fc0000383ffff */
[----:B------:R-:W-:-:S00]  /*0c90*/  NOP ;  /* 0x0000000000007918 */ /* 0x000fc00000000000 */
        /* <DEDUP_REMOVED lines=14> */
.L_x_11:


//--------------------- .nv.shared.GpuConv1DOnDevice --------------------------
	.section	.nv.shared.GpuConv1DOnDevice,"aw",@nobits
	.sectionflags	@""
	.align	16
	.zero		1024


//--------------------- .nv.shared.reserved.0     --------------------------
	.section	.nv.shared.reserved.0,"aw",@nobits
	.weak		__nv_reservedSMEM_offset_0_alias
	.size		__nv_reservedSMEM_offset_0_alias, 0, 64
	.other		__nv_reservedSMEM_offset_0_alias,@"STO_CUDA_RESERVED_SHARED STV_DEFAULT"
__nv_reservedSMEM_offset_0_alias:
	.zero		0
	.zero		64


//--------------------- .nv.constant0.GpuConv1DOnDevice --------------------------
	.section	.nv.constant0.GpuConv1DOnDevice,"a",@progbits
	.sectionflags	@""
	.align	4
.nv.constant0.GpuConv1DOnDevice:
	.zero		928


//--------------------- SYMBOLS --------------------------

	.type		.nv.reservedSmem.offset0,@object
	.size		.nv.reservedSmem.offset0,0x4
	.type		.nv.reservedSmem.cap,@object
	.size		.nv.reservedSmem.cap,0x4
